//
// Generated by NVIDIA NVVM Compiler
//
// Compiler Build ID: CL-36424714
// Cuda compilation tools, release 13.0, V13.0.88
// Based on NVVM 20.0.0
//

.version 9.0
.target sm_100
.address_size 64

	// .globl	_Z9addKernelPiS_
.global .align 4 .b8 deviceArray[16];
.global .align 4 .b8 _ZN11gpu_runtime7testing17nestedDeviceArrayE[16];

.visible .entry _Z9addKernelPiS_(
	.param .u64 .ptr .align 1 _Z9addKernelPiS__param_0,
	.param .u64 .ptr .align 1 _Z9addKernelPiS__param_1
)
{
	.reg .b32 	%r<5>;
	.reg .b64 	%rd<8>;

	ld.param.u64 	%rd1, [_Z9addKernelPiS__param_0];
	ld.param.u64 	%rd2, [_Z9addKernelPiS__param_1];
	cvta.to.global.u64 	%rd3, %rd1;
	cvta.to.global.u64 	%rd4, %rd2;
	mov.u32 	%r1, %tid.x;
	mul.wide.u32 	%rd5, %r1, 4;
	add.s64 	%rd6, %rd4, %rd5;
	ld.global.u32 	%r2, [%rd6];
	add.s64 	%rd7, %rd3, %rd5;
	ld.global.u32 	%r3, [%rd7];
	add.s32 	%r4, %r3, %r2;
	st.global.u32 	[%rd7], %r4;
	ret;

}
	// .globl	_Z19reportThreadsKernelPiS_S_S_S_S_
.visible .entry _Z19reportThreadsKernelPiS_S_S_S_S_(
	.param .u64 .ptr .align 1 _Z19reportThreadsKernelPiS_S_S_S_S__param_0,
	.param .u64 .ptr .align 1 _Z19reportThreadsKernelPiS_S_S_S_S__param_1,
	.param .u64 .ptr .align 1 _Z19reportThreadsKernelPiS_S_S_S_S__param_2,
	.param .u64 .ptr .align 1 _Z19reportThreadsKernelPiS_S_S_S_S__param_3,
	.param .u64 .ptr .align 1 _Z19reportThreadsKernelPiS_S_S_S_S__param_4,
	.param .u64 .ptr .align 1 _Z19reportThreadsKernelPiS_S_S_S_S__param_5
)
{
	.reg .b32 	%r<19>;
	.reg .b64 	%rd<20>;

	ld.param.u64 	%rd1, [_Z19reportThreadsKernelPiS_S_S_S_S__param_0];
	ld.param.u64 	%rd2, [_Z19reportThreadsKernelPiS_S_S_S_S__param_1];
	ld.param.u64 	%rd3, [_Z19reportThreadsKernelPiS_S_S_S_S__param_2];
	ld.param.u64 	%rd4, [_Z19reportThreadsKernelPiS_S_S_S_S__param_3];
	ld.param.u64 	%rd5, [_Z19reportThreadsKernelPiS_S_S_S_S__param_4];
	ld.param.u64 	%rd6, [_Z19reportThreadsKernelPiS_S_S_S_S__param_5];
	cvta.to.global.u64 	%rd7, %rd6;
	cvta.to.global.u64 	%rd8, %rd5;
	cvta.to.global.u64 	%rd9, %rd4;
	cvta.to.global.u64 	%rd10, %rd3;
	cvta.to.global.u64 	%rd11, %rd2;
	cvta.to.global.u64 	%rd12, %rd1;
	mov.u32 	%r1, %ntid.x;
	mov.u32 	%r2, %ntid.y;
	mul.lo.s32 	%r3, %r1, %r2;
	mov.u32 	%r4, %ntid.z;
	mul.lo.s32 	%r5, %r3, %r4;
	mov.u32 	%r6, %nctaid.x;
	mov.u32 	%r7, %nctaid.y;
	mov.u32 	%r8, %tid.x;
	mov.u32 	%r9, %tid.y;
	mov.u32 	%r10, %tid.z;
	mov.u32 	%r11, %ctaid.x;
	mov.u32 	%r12, %ctaid.y;
	mov.u32 	%r13, %ctaid.z;
	mad.lo.s32 	%r14, %r13, %r7, %r12;
	mad.lo.s32 	%r15, %r14, %r6, %r11;
	mad.lo.s32 	%r16, %r1, %r9, %r8;
	mad.lo.s32 	%r17, %r3, %r10, %r16;
	mad.lo.s32 	%r18, %r5, %r15, %r17;
	mul.wide.s32 	%rd13, %r18, 4;
	add.s64 	%rd14, %rd12, %rd13;
	st.global.u32 	[%rd14], %r8;
	add.s64 	%rd15, %rd11, %rd13;
	st.global.u32 	[%rd15], %r9;
	add.s64 	%rd16, %rd10, %rd13;
	st.global.u32 	[%rd16], %r10;
	add.s64 	%rd17, %rd9, %rd13;
	st.global.u32 	[%rd17], %r11;
	add.s64 	%rd18, %rd8, %rd13;
	st.global.u32 	[%rd18], %r12;
	add.s64 	%rd19, %rd7, %rd13;
	st.global.u32 	[%rd19], %r13;
	ret;

}


// ===== COMPILED SASS (sm_100) =====

	.target	sm_100

	.elftype	@"ET_EXEC"


//--------------------- .note.nv.tkinfo           --------------------------
	.section	.note.nv.tkinfo,"",@"SHT_NOTE"
	.sectionflags	@"SHF_NOTE_NV_TKINFO"
	.tkinfo
        /*0018*/ 	.word	0x00000002
        /*0030*/ 	.string	""
        /*0030*/ 	.string	"ptxas"
        /*0030*/ 	.string	"Cuda compilation tools, release 13.0, V13.0.88"
        /*0030*/ 	.string	"Build cuda_13.0.r13.0/compiler.36424714_0"
        /*0030*/ 	.string	"-arch sm_100 -m 64 "



//--------------------- .note.nv.cuinfo           --------------------------
	.section	.note.nv.cuinfo,"",@"SHT_NOTE"
	.sectionflags	@"SHF_NOTE_NV_CUINFO"
        /*0018*/ 	.short	0x0002
        /*001a*/ 	.short	0x0064
        /*001c*/ 	.short	0x0082
	.zero		2


//--------------------- .nv.info                  --------------------------
	.section	.nv.info,"",@"SHT_CUDA_INFO"
	.align	4


	//----- nvinfo : EIATTR_REGCOUNT
	.align		4
        /*0000*/ 	.byte	0x04, 0x2f
        /*0002*/ 	.short	(.L_3 - .L_2)
	.align		4
.L_2:
        /*0004*/ 	.word	index@(_Z9addKernelPiS_)
        /*0008*/ 	.word	0x0000000a


	//----- nvinfo : EIATTR_FRAME_SIZE
	.align		4
.L_3:
        /*000c*/ 	.byte	0x04, 0x11
        /*000e*/ 	.short	(.L_5 - .L_4)
	.align		4
.L_4:
        /*0010*/ 	.word	index@(_Z9addKernelPiS_)
        /*0014*/ 	.word	0x00000000


	//----- nvinfo : EIATTR_REGCOUNT
	.align		4
.L_5:
        /*0018*/ 	.byte	0x04, 0x2f
        /*001a*/ 	.short	(.L_7 - .L_6)
	.align		4
.L_6:
        /*001c*/ 	.word	index@(_Z19reportThreadsKernelPiS_S_S_S_S_)
        /*0020*/ 	.word	0x00000018


	//----- nvinfo : EIATTR_FRAME_SIZE
	.align		4
.L_7:
        /*0024*/ 	.byte	0x04, 0x11
        /*0026*/ 	.short	(.L_9 - .L_8)
	.align		4
.L_8:
        /*0028*/ 	.word	index@(_Z19reportThreadsKernelPiS_S_S_S_S_)
        /*002c*/ 	.word	0x00000000


	//----- nvinfo : EIATTR_MIN_STACK_SIZE
	.align		4
.L_9:
        /*0030*/ 	.byte	0x04, 0x12
        /*0032*/ 	.short	(.L_11 - .L_10)
	.align		4
.L_10:
        /*0034*/ 	.word	index@(_Z19reportThreadsKernelPiS_S_S_S_S_)
        /*0038*/ 	.word	0x00000000


	//----- nvinfo : EIATTR_MIN_STACK_SIZE
	.align		4
.L_11:
        /*003c*/ 	.byte	0x04, 0x12
        /*003e*/ 	.short	(.L_13 - .L_12)
	.align		4
.L_12:
        /*0040*/ 	.word	index@(_Z9addKernelPiS_)
        /*0044*/ 	.word	0x00000000
.L_13:


//--------------------- .nv.compat                --------------------------
	.section	.nv.compat,"",@"SHT_CUDA_COMPAT_INFO"
	.align	4
        /*0000*/ 	.byte	0x02, 0x09, 0x00, 0x00, 0x02, 0x02, 0x01, 0x00, 0x02, 0x05, 0x05, 0x00, 0x03, 0x07, 0x01, 0x01
        /*0010*/ 	.byte	0x02, 0x03, 0x00, 0x00, 0x02, 0x06, 0x01, 0x00, 0x04, 0x0b, 0x08, 0x00, 0x09, 0x00, 0x00, 0x00
        /*0020*/ 	.byte	0x00, 0x00, 0x00, 0x00


//--------------------- .nv.info._Z19reportThreadsKernelPiS_S_S_S_S_ --------------------------
	.section	.nv.info._Z19reportThreadsKernelPiS_S_S_S_S_,"",@"SHT_CUDA_INFO"
	.sectionflags	@""
	.align	4


	//----- nvinfo : EIATTR_CUDA_API_VERSION
	.align		4
        /*0000*/ 	.byte	0x04, 0x37
        /*0002*/ 	.short	(.L_15 - .L_14)
.L_14:
        /*0004*/ 	.word	0x00000082


	//----- nvinfo : EIATTR_KPARAM_INFO
	.align		4
.L_15:
        /*0008*/ 	.byte	0x04, 0x17
        /*000a*/ 	.short	(.L_17 - .L_16)
.L_16:
        /*000c*/ 	.word	0x00000000
        /*0010*/ 	.short	0x0005
        /*0012*/ 	.short	0x0028
        /*0014*/ 	.byte	0x00, 0xf5, 0x21, 0x00


	//----- nvinfo : EIATTR_KPARAM_INFO
	.align		4
.L_17:
        /*0018*/ 	.byte	0x04, 0x17
        /*001a*/ 	.short	(.L_19 - .L_18)
.L_18:
        /*001c*/ 	.word	0x00000000
        /*0020*/ 	.short	0x0004
        /*0022*/ 	.short	0x0020
        /*0024*/ 	.byte	0x00, 0xf5, 0x21, 0x00


	//----- nvinfo : EIATTR_KPARAM_INFO
	.align		4
.L_19:
        /*0028*/ 	.byte	0x04, 0x17
        /*002a*/ 	.short	(.L_21 - .L_20)
.L_20:
        /*002c*/ 	.word	0x00000000
        /*0030*/ 	.short	0x0003
        /*0032*/ 	.short	0x0018
        /*0034*/ 	.byte	0x00, 0xf5, 0x21, 0x00


	//----- nvinfo : EIATTR_KPARAM_INFO
	.align		4
.L_21:
        /*0038*/ 	.byte	0x04, 0x17
        /*003a*/ 	.short	(.L_23 - .L_22)
.L_22:
        /*003c*/ 	.word	0x00000000
        /*0040*/ 	.short	0x0002
        /*0042*/ 	.short	0x0010
        /*0044*/ 	.byte	0x00, 0xf5, 0x21, 0x00


	//----- nvinfo : EIATTR_KPARAM_INFO
	.align		4
.L_23:
        /*0048*/ 	.byte	0x04, 0x17
        /*004a*/ 	.short	(.L_25 - .L_24)
.L_24:
        /*004c*/ 	.word	0x00000000
        /*0050*/ 	.short	0x0001
        /*0052*/ 	.short	0x0008
        /*0054*/ 	.byte	0x00, 0xf5, 0x21, 0x00


	//----- nvinfo : EIATTR_KPARAM_INFO
	.align		4
.L_25:
        /*0058*/ 	.byte	0x04, 0x17
        /*005a*/ 	.short	(.L_27 - .L_26)
.L_26:
        /*005c*/ 	.word	0x00000000
        /*0060*/ 	.short	0x0000
        /*0062*/ 	.short	0x0000
        /*0064*/ 	.byte	0x00, 0xf5, 0x21, 0x00


	//----- nvinfo : EIATTR_SPARSE_MMA_MASK
	.align		4
.L_27:
        /*0068*/ 	.byte	0x03, 0x50
        /*006a*/ 	.short	0x0000


	//----- nvinfo : EIATTR_MAXREG_COUNT
	.align		4
        /*006c*/ 	.byte	0x03, 0x1b
        /*006e*/ 	.short	0x00ff


	//----- nvinfo : EIATTR_MERCURY_ISA_VERSION
	.align		4
        /*0070*/ 	.byte	0x03, 0x5f
        /*0072*/ 	.short	0x0101


	//----- nvinfo : EIATTR_VRC_CTA_INIT_COUNT
	.align		4
        /*0074*/ 	.byte	0x02, 0x4a
	.zero		1
	.zero		1


	//----- nvinfo : EIATTR_EXIT_INSTR_OFFSETS
	.align		4
        /*0078*/ 	.byte	0x04, 0x1c
        /*007a*/ 	.short	(.L_29 - .L_28)


	//   ....[0]....
.L_28:
        /*007c*/ 	.word	0x00000260


	//----- nvinfo : EIATTR_CBANK_PARAM_SIZE
	.align		4
.L_29:
        /*0080*/ 	.byte	0x03, 0x19
        /*0082*/ 	.short	0x0030


	//----- nvinfo : EIATTR_PARAM_CBANK
	.align		4
        /*0084*/ 	.byte	0x04, 0x0a
        /*0086*/ 	.short	(.L_31 - .L_30)
	.align		4
.L_30:
        /*0088*/ 	.word	index@(.nv.constant0._Z19reportThreadsKernelPiS_S_S_S_S_)
        /*008c*/ 	.short	0x0380
        /*008e*/ 	.short	0x0030


	//----- nvinfo : EIATTR_SW_WAR
	.align		4
.L_31:
        /*0090*/ 	.byte	0x04, 0x36
        /*0092*/ 	.short	(.L_33 - .L_32)
.L_32:
        /*0094*/ 	.word	0x00000008
.L_33:


//--------------------- .nv.info._Z9addKernelPiS_ --------------------------
	.section	.nv.info._Z9addKernelPiS_,"",@"SHT_CUDA_INFO"
	.sectionflags	@""
	.align	4


	//----- nvinfo : EIATTR_CUDA_API_VERSION
	.align		4
        /*0000*/ 	.byte	0x04, 0x37
        /*0002*/ 	.short	(.L_35 - .L_34)
.L_34:
        /*0004*/ 	.word	0x00000082


	//----- nvinfo : EIATTR_KPARAM_INFO
	.align		4
.L_35:
        /*0008*/ 	.byte	0x04, 0x17
        /*000a*/ 	.short	(.L_37 - .L_36)
.L_36:
        /*000c*/ 	.word	0x00000000
        /*0010*/ 	.short	0x0001
        /*0012*/ 	.short	0x0008
        /*0014*/ 	.byte	0x00, 0xf5, 0x21, 0x00


	//----- nvinfo : EIATTR_KPARAM_INFO
	.align		4
.L_37:
        /*0018*/ 	.byte	0x04, 0x17
        /*001a*/ 	.short	(.L_39 - .L_38)
.L_38:
        /*001c*/ 	.word	0x00000000
        /*0020*/ 	.short	0x0000
        /*0022*/ 	.short	0x0000
        /*0024*/ 	.byte	0x00, 0xf5, 0x21, 0x00


	//----- nvinfo : EIATTR_SPARSE_MMA_MASK
	.align		4
.L_39:
        /*0028*/ 	.byte	0x03, 0x50
        /*002a*/ 	.short	0x0000


	//----- nvinfo : EIATTR_MAXREG_COUNT
	.align		4
        /*002c*/ 	.byte	0x03, 0x1b
        /*002e*/ 	.short	0x00ff


	//----- nvinfo : EIATTR_MERCURY_ISA_VERSION
	.align		4
        /*0030*/ 	.byte	0x03, 0x5f
        /*0032*/ 	.short	0x0101


	//----- nvinfo : EIATTR_VRC_CTA_INIT_COUNT
	.align		4
        /*0034*/ 	.byte	0x02, 0x4a
	.zero		1
	.zero		1


	//----- nvinfo : EIATTR_EXIT_INSTR_OFFSETS
	.align		4
        /*0038*/ 	.byte	0x04, 0x1c
        /*003a*/ 	.short	(.L_41 - .L_40)


	//   ....[0]....
.L_40:
        /*003c*/ 	.word	0x000000b0


	//----- nvinfo : EIATTR_CBANK_PARAM_SIZE
	.align		4
.L_41:
        /*0040*/ 	.byte	0x03, 0x19
        /*0042*/ 	.short	0x0010


	//----- nvinfo : EIATTR_PARAM_CBANK
	.align		4
        /*0044*/ 	.byte	0x04, 0x0a
        /*0046*/ 	.short	(.L_43 - .L_42)
	.align		4
.L_42:
        /*0048*/ 	.word	index@(.nv.constant0._Z9addKernelPiS_)
        /*004c*/ 	.short	0x0380
        /*004e*/ 	.short	0x0010


	//----- nvinfo : EIATTR_SW_WAR
	.align		4
.L_43:
        /*0050*/ 	.byte	0x04, 0x36
        /*0052*/ 	.short	(.L_45 - .L_44)
.L_44:
        /*0054*/ 	.word	0x00000008
.L_45:


//--------------------- .nv.callgraph             --------------------------
	.section	.nv.callgraph,"",@"SHT_CUDA_CALLGRAPH"
	.align	4
	.sectionentsize	8
	.align		4
        /*0000*/ 	.word	0x00000000
	.align		4
        /*0004*/ 	.word	0xffffffff
	.align		4
        /*0008*/ 	.word	0x00000000
	.align		4
        /*000c*/ 	.word	0xfffffffe
	.align		4
        /*0010*/ 	.word	0x00000000
	.align		4
        /*0014*/ 	.word	0xfffffffd
	.align		4
        /*0018*/ 	.word	0x00000000
	.align		4
        /*001c*/ 	.word	0xfffffffc


//--------------------- .nv.constant4             --------------------------
	.section	.nv.constant4,"a",@progbits
	.align	8
	.align		8
.nv.constant4:
        /*0000*/ 	.dword	deviceArray
	.align		8
        /*0008*/ 	.dword	_ZN11gpu_runtime7testing17nestedDeviceArrayE


//--------------------- .text._Z19reportThreadsKernelPiS_S_S_S_S_ --------------------------
	.section	.text._Z19reportThreadsKernelPiS_S_S_S_S_,"ax",@progbits
	.align	128
        .global         _Z19reportThreadsKernelPiS_S_S_S_S_
        .type           _Z19reportThreadsKernelPiS_S_S_S_S_,@function
        .size           _Z19reportThreadsKernelPiS_S_S_S_S_,(.L_x_2 - _Z19reportThreadsKernelPiS_S_S_S_S_)
        .other          _Z19reportThreadsKernelPiS_S_S_S_S_,@"STO_CUDA_ENTRY STV_DEFAULT"
_Z19reportThreadsKernelPiS_S_S_S_S_:
.text._Z19reportThreadsKernelPiS_S_S_S_S_:
[----:B------:R-:W-:Y:S01]  /*0000*/  LDC R1, c[0x0][0x37c] ;  /* 0x0000df00ff017b82 */ /* 0x000fe20000000800 */
[----:B------:R-:W0:Y:S01]  /*0010*/  S2R R7, SR_CTAID.Y ;  /* 0x0000000000077919 */ /* 0x000e220000002600 */
[----:B------:R-:W1:Y:S06]  /*0020*/  LDCU UR8, c[0x0][0x360] ;  /* 0x00006c00ff0877ac */ /* 0x000e6c0008000800 */
[----:B------:R-:W2:Y:S01]  /*0030*/  LDC.64 R16, c[0x0][0x380] ;  /* 0x0000e000ff107b82 */ /* 0x000ea20000000a00 */
[----:B------:R-:W3:Y:S01]  /*0040*/  S2R R20, SR_TID.X ;  /* 0x0000000000147919 */ /* 0x000ee20000002100 */
[----:B------:R-:W1:Y:S01]  /*0050*/  LDCU UR4, c[0x0][0x364] ;  /* 0x00006c80ff0477ac */ /* 0x000e620008000800 */
[----:B------:R-:W3:Y:S01]  /*0060*/  S2R R9, SR_TID.Y ;  /* 0x0000000000097919 */ /* 0x000ee20000002200 */
[----:B------:R-:W4:Y:S04]  /*0070*/  LDCU UR5, c[0x0][0x368] ;  /* 0x00006d00ff0577ac */ /* 0x000f280008000800 */
[----:B------:R-:W5:Y:S01]  /*0080*/  LDC.64 R14, c[0x0][0x388] ;  /* 0x0000e200ff0e7b82 */ /* 0x000f620000000a00 */
[----:B------:R-:W0:Y:S01]  /*0090*/  S2R R0, SR_CTAID.Z ;  /* 0x0000000000007919 */ /* 0x000e220000002700 */
[----:B------:R-:W0:Y:S01]  /*00a0*/  LDCU UR9, c[0x0][0x370] ;  /* 0x00006e00ff0977ac */ /* 0x000e220008000800 */
[----:B------:R-:W0:Y:S01]  /*00b0*/  S2R R8, SR_TID.Z ;  /* 0x0000000000087919 */ /* 0x000e220000002300 */
[----:B------:R-:W0:Y:S04]  /*00c0*/  LDCU UR10, c[0x0][0x374] ;  /* 0x00006e80ff0a77ac */ /* 0x000e280008000800 */
[----:B------:R-:W5:Y:S01]  /*00d0*/  LDC.64 R12, c[0x0][0x390] ;  /* 0x0000e400ff0c7b82 */ /* 0x000f620000000a00 */
[----:B------:R-:W2:Y:S01]  /*00e0*/  S2R R6, SR_CTAID.X ;  /* 0x0000000000067919 */ /* 0x000ea20000002500 */
[----:B------:R-:W5:Y:S01]  /*00f0*/  LDCU.64 UR6, c[0x0][0x358] ;  /* 0x00006b00ff0677ac */ /* 0x000f620008000a00 */
[----:B-1----:R-:W-:-:S05]  /*0100*/  UIMAD UR4, UR8, UR4, URZ ;  /* 0x00000004080472a4 */ /* 0x002fca000f8e02ff */
[----:B------:R-:W1:Y:S01]  /*0110*/  LDC.64 R10, c[0x0][0x398] ;  /* 0x0000e600ff0a7b82 */ /* 0x000e620000000a00 */
[----:B----4-:R-:W-:-:S07]  /*0120*/  UIMAD UR5, UR4, UR5, URZ ;  /* 0x00000005040572a4 */ /* 0x010fce000f8e02ff */
[----:B------:R-:W4:Y:S01]  /*0130*/  LDC.64 R4, c[0x0][0x3a0] ;  /* 0x0000e800ff047b82 */ /* 0x000f220000000a00 */
[----:B---3--:R-:W-:-:S07]  /*0140*/  IMAD R21, R9, UR8, R20 ;  /* 0x0000000809157c24 */ /* 0x008fce000f8e0214 */
[----:B------:R-:W3:Y:S01]  /*0150*/  LDC.64 R2, c[0x0][0x3a8] ;  /* 0x0000ea00ff027b82 */ /* 0x000ee20000000a00 */
[----:B0-----:R-:W-:Y:S02]  /*0160*/  IMAD R19, R0, UR10, R7 ;  /* 0x0000000a00137c24 */ /* 0x001fe4000f8e0207 */
[----:B------:R-:W-:Y:S02]  /*0170*/  IMAD R18, R8, UR4, R21 ;  /* 0x0000000408127c24 */ /* 0x000fe4000f8e0215 */
[----:B--2---:R-:W-:-:S04]  /*0180*/  IMAD R19, R19, UR9, R6 ;  /* 0x0000000913137c24 */ /* 0x004fc8000f8e0206 */
[----:B------:R-:W-:-:S04]  /*0190*/  IMAD R19, R19, UR5, R18 ;  /* 0x0000000513137c24 */ /* 0x000fc8000f8e0212 */
[----:B------:R-:W-:-:S04]  /*01a0*/  IMAD.WIDE R16, R19, 0x4, R16 ;  /* 0x0000000413107825 */ /* 0x000fc800078e0210 */
[C---:B-----5:R-:W-:Y:S01]  /*01b0*/  IMAD.WIDE R14, R19.reuse, 0x4, R14 ;  /* 0x00000004130e7825 */ /* 0x060fe200078e020e */
[----:B------:R-:W-:Y:S03]  /*01c0*/  STG.E desc[UR6][R16.64], R20 ;  /* 0x0000001410007986 */ /* 0x000fe6000c101906 */
[C---:B------:R-:W-:Y:S01]  /*01d0*/  IMAD.WIDE R12, R19.reuse, 0x4, R12 ;  /* 0x00000004130c7825 */ /* 0x040fe200078e020c */
[----:B------:R-:W-:Y:S03]  /*01e0*/  STG.E desc[UR6][R14.64], R9 ;  /* 0x000000090e007986 */ /* 0x000fe6000c101906 */
[C---:B-1----:R-:W-:Y:S01]  /*01f0*/  IMAD.WIDE R10, R19.reuse, 0x4, R10 ;  /* 0x00000004130a7825 */ /* 0x042fe200078e020a */
[----:B------:R-:W-:Y:S03]  /*0200*/  STG.E desc[UR6][R12.64], R8 ;  /* 0x000000080c007986 */ /* 0x000fe6000c101906 */
[C---:B----4-:R-:W-:Y:S01]  /*0210*/  IMAD.WIDE R4, R19.reuse, 0x4, R4 ;  /* 0x0000000413047825 */ /* 0x050fe200078e0204 */
[----:B------:R-:W-:Y:S03]  /*0220*/  STG.E desc[UR6][R10.64], R6 ;  /* 0x000000060a007986 */ /* 0x000fe6000c101906 */
[----:B---3--:R-:W-:Y:S01]  /*0230*/  IMAD.WIDE R2, R19, 0x4, R2 ;  /* 0x0000000413027825 */ /* 0x008fe200078e0202 */
[----:B------:R-:W-:Y:S04]  /*0240*/  STG.E desc[UR6][R4.64], R7 ;  /* 0x0000000704007986 */ /* 0x000fe8000c101906 */
[----:B------:R-:W-:Y:S01]  /*0250*/  STG.E desc[UR6][R2.64], R0 ;  /* 0x0000000002007986 */ /* 0x000fe2000c101906 */
[----:B------:R-:W-:Y:S05]  /*0260*/  EXIT ;  /* 0x000000000000794d */ /* 0x000fea0003800000 */
.L_x_0:
[----:B------:R-:W-:-:S00]  /*0270*/  BRA `(.L_x_0) ;  /* 0xfffffffc00fc7947 */ /* 0x000fc0000383ffff */
[----:B------:R-:W-:-:S00]  /*0280*/  NOP ;  /* 0x0000000000007918 */ /* 0x000fc00000000000 */
[----:B------:R-:W-:-:S00]  /*0290*/  NOP ;  /* 0x0000000000007918 */ /* 0x000fc00000000000 */
[----:B------:R-:W-:-:S00]  /*02a0*/  NOP ;  /* 0x0000000000007918 */ /* 0x000fc00000000000 */
[----:B------:R-:W-:-:S00]  /*02b0*/  NOP ;  /* 0x0000000000007918 */ /* 0x000fc00000000000 */
[----:B------:R-:W-:-:S00]  /*02c0*/  NOP ;  /* 0x0000000000007918 */ /* 0x000fc00000000000 */
[----:B------:R-:W-:-:S00]  /*02d0*/  NOP ;  /* 0x0000000000007918 */ /* 0x000fc00000000000 */
[----:B------:R-:W-:-:S00]  /*02e0*/  NOP ;  /* 0x0000000000007918 */ /* 0x000fc00000000000 */
[----:B------:R-:W-:-:S00]  /*02f0*/  NOP ;  /* 0x0000000000007918 */ /* 0x000fc00000000000 */
.L_x_2:


//--------------------- .text._Z9addKernelPiS_    --------------------------
	.section	.text._Z9addKernelPiS_,"ax",@progbits
	.align	128
        .global         _Z9addKernelPiS_
        .type           _Z9addKernelPiS_,@function
        .size           _Z9addKernelPiS_,(.L_x_3 - _Z9addKernelPiS_)
        .other          _Z9addKernelPiS_,@"STO_CUDA_ENTRY STV_DEFAULT"
_Z9addKernelPiS_:
.text._Z9addKernelPiS_:
[----:B------:R-:W-:Y:S01]  /*0000*/  LDC R1, c[0x0][0x37c] ;  /* 0x0000df00ff017b82 */ /* 0x000fe20000000800 */
[----:B------:R-:W0:Y:S07]  /*0010*/  S2R R7, SR_TID.X ;  /* 0x0000000000077919 */ /* 0x000e2e0000002100 */
[----:B------:R-:W0:Y:S01]  /*0020*/  LDC.64 R2, c[0x0][0x388] ;  /* 0x0000e200ff027b82 */ /* 0x000e220000000a00 */
[----:B------:R-:W1:Y:S07]  /*0030*/  LDCU.64 UR4, c[0x0][0x358] ;  /* 0x00006b00ff0477ac */ /* 0x000e6e0008000a00 */
[----:B------:R-:W2:Y:S01]  /*0040*/  LDC.64 R4, c[0x0][0x380] ;  /* 0x0000e000ff047b82 */ /* 0x000ea20000000a00 */
[----:B0-----:R-:W-:-:S04]  /*0050*/  IMAD.WIDE.U32 R2, R7, 0x4, R2 ;  /* 0x0000000407027825 */ /* 0x001fc800078e0002 */
[----:B--2---:R-:W-:Y:S02]  /*0060*/  IMAD.WIDE.U32 R4, R7, 0x4, R4 ;  /* 0x0000000407047825 */ /* 0x004fe400078e0004 */
[----:B-1----:R-:W2:Y:S04]  /*0070*/  LDG.E R2, desc[UR4][R2.64] ;  /* 0x0000000402027981 */ /* 0x002ea8000c1e1900 */
[----:B------:R-:W2:Y:S02]  /*0080*/  LDG.E R7, desc[UR4][R4.64] ;  /* 0x0000000404077981 */ /* 0x000ea4000c1e1900 */
[----:B--2---:R-:W-:-:S05]  /*0090*/  IADD3 R7, PT, PT, R2, R7, RZ ;  /* 0x0000000702077210 */ /* 0x004fca0007ffe0ff */
[----:B------:R-:W-:Y:S01]  /*00a0*/  STG.E desc[UR4][R4.64], R7 ;  /* 0x0000000704007986 */ /* 0x000fe2000c101904 */
[----:B------:R-:W-:Y:S05]  /*00b0*/  EXIT ;  /* 0x000000000000794d */ /* 0x000fea0003800000 */
.L_x_1:
        /* <DEDUP_REMOVED lines=12> */
.L_x_3:


//--------------------- .nv.shared.reserved.0     --------------------------
	.section	.nv.shared.reserved.0,"aw",@nobits
	.weak		__nv_reservedSMEM_offset_0_alias
	.size		__nv_reservedSMEM_offset_0_alias, 0, 64
	.other		__nv_reservedSMEM_offset_0_alias,@"STO_CUDA_RESERVED_SHARED STV_DEFAULT"
__nv_reservedSMEM_offset_0_alias:
	.zero		0
	.zero		64


//--------------------- .nv.global                --------------------------
	.section	.nv.global,"aw",@nobits
	.align	4
.nv.global:
	.type		deviceArray,@object
	.size		deviceArray,(_ZN11gpu_runtime7testing17nestedDeviceArrayE - deviceArray)
deviceArray:
	.zero		16
	.type		_ZN11gpu_runtime7testing17nestedDeviceArrayE,@object
	.size		_ZN11gpu_runtime7testing17nestedDeviceArrayE,(.L_1 - _ZN11gpu_runtime7testing17nestedDeviceArrayE)
_ZN11gpu_runtime7testing17nestedDeviceArrayE:
	.zero		16
.L_1:


//--------------------- .nv.constant0._Z19reportThreadsKernelPiS_S_S_S_S_ --------------------------
	.section	.nv.constant0._Z19reportThreadsKernelPiS_S_S_S_S_,"a",@progbits
	.sectionflags	@""
	.align	4
.nv.constant0._Z19reportThreadsKernelPiS_S_S_S_S_:
	.zero		944


//--------------------- .nv.constant0._Z9addKernelPiS_ --------------------------
	.section	.nv.constant0._Z9addKernelPiS_,"a",@progbits
	.sectionflags	@""
	.align	4
.nv.constant0._Z9addKernelPiS_:
	.zero		912


//--------------------- SYMBOLS --------------------------

	.type		.nv.reservedSmem.offset0,@object
	.size		.nv.reservedSmem.offset0,0x4
